	.headerflags	@"EF_CUDA_TEXMODE_UNIFIED EF_CUDA_64BIT_ADDRESS EF_CUDA_ACCELERATORS EF_CUDA_SM90 EF_CUDA_VIRTUAL_SM(EF_CUDA_SM90)"
	.elftype	@"ET_EXEC"


//--------------------- .nv.info                  --------------------------
	.section	.nv.info,"",@"SHT_CUDA_INFO"
	.align	4


	//----- nvinfo : EIATTR_REGCOUNT
	.align		4
        /*0000*/ 	.byte	0x04, 0x2f
        /*0002*/ 	.short	(.L_3 - .L_2)
	.align		4
.L_2:
        /*0004*/ 	.word	index@(triton_poi_fused__native_batch_norm_legit_no_training_add_relu_threshold_backward_12)
        /*0008*/ 	.word	0x00000012


	//----- nvinfo : EIATTR_MIN_STACK_SIZE
	.align		4
.L_3:
        /*000c*/ 	.byte	0x04, 0x12
        /*000e*/ 	.short	(.L_5 - .L_4)
	.align		4
.L_4:
        /*0010*/ 	.word	index@(triton_poi_fused__native_batch_norm_legit_no_training_add_relu_threshold_backward_12)
        /*0014*/ 	.word	0x00000000


	//----- nvinfo : EIATTR_FRAME_SIZE
	.align		4
.L_5:
        /*0018*/ 	.byte	0x04, 0x11
        /*001a*/ 	.short	(.L_7 - .L_6)
	.align		4
.L_6:
        /*001c*/ 	.word	index@(triton_poi_fused__native_batch_norm_legit_no_training_add_relu_threshold_backward_12)
        /*0020*/ 	.word	0x00000000


	//----- nvinfo : EIATTR_MIN_STACK_SIZE
	.align		4
.L_7:
        /*0024*/ 	.byte	0x04, 0x12
        /*0026*/ 	.short	(.L_9 - .L_8)
	.align		4
.L_8:
        /*0028*/ 	.word	index@(triton_poi_fused__native_batch_norm_legit_no_training_add_relu_threshold_backward_12)
        /*002c*/ 	.word	0x00000000
.L_9:


//--------------------- .nv.info.triton_poi_fused__native_batch_norm_legit_no_training_add_relu_threshold_backward_12 --------------------------
	.section	.nv.info.triton_poi_fused__native_batch_norm_legit_no_training_add_relu_threshold_backward_12,"",@"SHT_CUDA_INFO"
	.sectionflags	@""
	.align	4


	//----- nvinfo : EIATTR_CUDA_API_VERSION
	.align		4
        /*0000*/ 	.byte	0x04, 0x37
        /*0002*/ 	.short	(.L_11 - .L_10)
.L_10:
        /*0004*/ 	.word	0x0000007c


	//----- nvinfo : EIATTR_KPARAM_INFO
	.align		4
.L_11:
        /*0008*/ 	.byte	0x04, 0x17
        /*000a*/ 	.short	(.L_13 - .L_12)
.L_12:
        /*000c*/ 	.word	0x00000000
        /*0010*/ 	.short	0x0008
        /*0012*/ 	.short	0x0040
        /*0014*/ 	.byte	0x00, 0xf0, 0x11, 0x00


	//----- nvinfo : EIATTR_KPARAM_INFO
	.align		4
.L_13:
        /*0018*/ 	.byte	0x04, 0x17
        /*001a*/ 	.short	(.L_15 - .L_14)
.L_14:
        /*001c*/ 	.word	0x00000000
        /*0020*/ 	.short	0x0007
        /*0022*/ 	.short	0x0038
        /*0024*/ 	.byte	0x00, 0xf4, 0x21, 0x00


	//----- nvinfo : EIATTR_KPARAM_INFO
	.align		4
.L_15:
        /*0028*/ 	.byte	0x04, 0x17
        /*002a*/ 	.short	(.L_17 - .L_16)
.L_16:
        /*002c*/ 	.word	0x00000000
        /*0030*/ 	.short	0x0006
        /*0032*/ 	.short	0x0030
        /*0034*/ 	.byte	0x00, 0xf4, 0x21, 0x00


	//----- nvinfo : EIATTR_KPARAM_INFO
	.align		4
.L_17:
        /*0038*/ 	.byte	0x04, 0x17
        /*003a*/ 	.short	(.L_19 - .L_18)
.L_18:
        /*003c*/ 	.word	0x00000000
        /*0040*/ 	.short	0x0005
        /*0042*/ 	.short	0x0028
        /*0044*/ 	.byte	0x00, 0xf4, 0x21, 0x00


	//----- nvinfo : EIATTR_KPARAM_INFO
	.align		4
.L_19:
        /*0048*/ 	.byte	0x04, 0x17
        /*004a*/ 	.short	(.L_21 - .L_20)
.L_20:
        /*004c*/ 	.word	0x00000000
        /*0050*/ 	.short	0x0004
        /*0052*/ 	.short	0x0020
        /*0054*/ 	.byte	0x00, 0xf4, 0x21, 0x00


	//----- nvinfo : EIATTR_KPARAM_INFO
	.align		4
.L_21:
        /*0058*/ 	.byte	0x04, 0x17
        /*005a*/ 	.short	(.L_23 - .L_22)
.L_22:
        /*005c*/ 	.word	0x00000000
        /*0060*/ 	.short	0x0003
        /*0062*/ 	.short	0x0018
        /*0064*/ 	.byte	0x00, 0xf4, 0x21, 0x00


	//----- nvinfo : EIATTR_KPARAM_INFO
	.align		4
.L_23:
        /*0068*/ 	.byte	0x04, 0x17
        /*006a*/ 	.short	(.L_25 - .L_24)
.L_24:
        /*006c*/ 	.word	0x00000000
        /*0070*/ 	.short	0x0002
        /*0072*/ 	.short	0x0010
        /*0074*/ 	.byte	0x00, 0xf4, 0x21, 0x00


	//----- nvinfo : EIATTR_KPARAM_INFO
	.align		4
.L_25:
        /*0078*/ 	.byte	0x04, 0x17
        /*007a*/ 	.short	(.L_27 - .L_26)
.L_26:
        /*007c*/ 	.word	0x00000000
        /*0080*/ 	.short	0x0001
        /*0082*/ 	.short	0x0008
        /*0084*/ 	.byte	0x00, 0xf4, 0x21, 0x00


	//----- nvinfo : EIATTR_KPARAM_INFO
	.align		4
.L_27:
        /*0088*/ 	.byte	0x04, 0x17
        /*008a*/ 	.short	(.L_29 - .L_28)
.L_28:
        /*008c*/ 	.word	0x00000000
        /*0090*/ 	.short	0x0000
        /*0092*/ 	.short	0x0000
        /*0094*/ 	.byte	0x00, 0xf4, 0x21, 0x00


	//----- nvinfo : EIATTR_SPARSE_MMA_MASK
	.align		4
.L_29:
        /*0098*/ 	.byte	0x03, 0x50
        /*009a*/ 	.short	0x0000


	//----- nvinfo : EIATTR_MAXREG_COUNT
	.align		4
        /*009c*/ 	.byte	0x03, 0x1b
        /*009e*/ 	.short	0x00ff


	//----- nvinfo : EIATTR_EXIT_INSTR_OFFSETS
	.align		4
        /*00a0*/ 	.byte	0x04, 0x1c
        /*00a2*/ 	.short	(.L_31 - .L_30)


	//   ....[0]....
.L_30:
        /*00a4*/ 	.word	0x00000380


	//----- nvinfo : EIATTR_REQNTID
	.align		4
.L_31:
        /*00a8*/ 	.byte	0x04, 0x10
        /*00aa*/ 	.short	(.L_33 - .L_32)
.L_32:
        /*00ac*/ 	.word	0x00000080
        /*00b0*/ 	.word	0x00000001
        /*00b4*/ 	.word	0x00000001


	//----- nvinfo : EIATTR_CBANK_PARAM_SIZE
	.align		4
.L_33:
        /*00b8*/ 	.byte	0x03, 0x19
        /*00ba*/ 	.short	0x0044


	//----- nvinfo : EIATTR_PARAM_CBANK
	.align		4
        /*00bc*/ 	.byte	0x04, 0x0a
        /*00be*/ 	.short	(.L_35 - .L_34)
	.align		4
.L_34:
        /*00c0*/ 	.word	index@(.nv.constant0.triton_poi_fused__native_batch_norm_legit_no_training_add_relu_threshold_backward_12)
        /*00c4*/ 	.short	0x0210
        /*00c6*/ 	.short	0x0044


	//----- nvinfo : EIATTR_SW_WAR
	.align		4
.L_35:
        /*00c8*/ 	.byte	0x04, 0x36
        /*00ca*/ 	.short	(.L_37 - .L_36)
.L_36:
        /*00cc*/ 	.word	0x00000008
.L_37:


//--------------------- .nv.callgraph             --------------------------
	.section	.nv.callgraph,"",@"SHT_CUDA_CALLGRAPH"
	.align	4
	.sectionentsize	8
	.align		4
        /*0000*/ 	.word	0x00000000
	.align		4
        /*0004*/ 	.word	0xffffffff
	.align		4
        /*0008*/ 	.word	0x00000000
	.align		4
        /*000c*/ 	.word	0xfffffffe
	.align		4
        /*0010*/ 	.word	0x00000000
	.align		4
        /*0014*/ 	.word	0xfffffffd
	.align		4
        /*0018*/ 	.word	0x00000000
	.align		4
        /*001c*/ 	.word	0xfffffffc


//--------------------- .nv.constant4             --------------------------
	.section	.nv.constant4,"a",@progbits
	.align	8
	.align		8
.nv.constant4:
        /*0000*/ 	.dword	_$_str
	.align		8
        /*0008*/ 	.dword	_$_str_$_2


//--------------------- .text.triton_poi_fused__native_batch_norm_legit_no_training_add_relu_threshold_backward_12 --------------------------
	.section	.text.triton_poi_fused__native_batch_norm_legit_no_training_add_relu_threshold_backward_12,"ax",@progbits
	.align	128
        .global         triton_poi_fused__native_batch_norm_legit_no_training_add_relu_threshold_backward_12
        .type           triton_poi_fused__native_batch_norm_legit_no_training_add_relu_threshold_backward_12,@function
        .size           triton_poi_fused__native_batch_norm_legit_no_training_add_relu_threshold_backward_12,(.L_x_1 - triton_poi_fused__native_batch_norm_legit_no_training_add_relu_threshold_backward_12)
        .other          triton_poi_fused__native_batch_norm_legit_no_training_add_relu_threshold_backward_12,@"STO_CUDA_ENTRY STV_DEFAULT"
triton_poi_fused__native_batch_norm_legit_no_training_add_relu_threshold_backward_12:
.text.triton_poi_fused__native_batch_norm_legit_no_training_add_relu_threshold_backward_12:
[----:B------:R-:W-:Y:S08]  /*0000*/  LDC R1, c[0x0][0x28] ;  /* 0x00000a00ff017b82 */ /* 0x000ff00000000800 */
[----:B------:R-:W1:Y:S01]  /*0010*/  LDC.64 R2, c[0x0][0x220] ;  /* 0x00008800ff027b82 */ /* 0x000e620000000a00 */
[----:B------:R-:W-:Y:S01]  /*0020*/  ULDC.64 UR4, c[0x0][0x208] ;  /* 0x0000820000047ab9 */ /* 0x000fe20000000a00 */
[----:B------:R-:W2:Y:S01]  /*0030*/  S2R R0, SR_TID.X ;  /* 0x0000000000007919 */ /* 0x000ea20000002100 */
[----:B------:R-:W-:Y:S01]  /*0040*/  ULDC.64 UR6, c[0x0][0x248] ;  /* 0x0000920000067ab9 */ /* 0x000fe20000000a00 */
[----:B------:R-:W3:Y:S04]  /*0050*/  S2R R15, SR_CTAID.X ;  /* 0x00000000000f7919 */ /* 0x000ee80000002500 */
[----:B------:R-:W4:Y:S08]  /*0060*/  LDC.64 R12, c[0x0][0x210] ;  /* 0x00008400ff0c7b82 */ /* 0x000f300000000a00 */
[----:B------:R-:W5:Y:S01]  /*0070*/  LDC.64 R6, c[0x0][0x218] ;  /* 0x00008600ff067b82 */ /* 0x000f620000000a00 */
[----:B-1----:R4:W4:Y:S07]  /*0080*/  LDG.E R14, desc[UR4][R2.64] ;  /* 0x00000004020e7981 */ /* 0x00292e000c1e1900 */
[----:B------:R-:W1:Y:S08]  /*0090*/  LDC.64 R4, c[0x0][0x238] ;  /* 0x00008e00ff047b82 */ /* 0x000e700000000a00 */
[----:B------:R-:W4:Y:S01]  /*00a0*/  LDC.64 R8, c[0x0][0x228] ;  /* 0x00008a00ff087b82 */ /* 0x000f220000000a00 */
[----:B--2---:R-:W-:-:S04]  /*00b0*/  SHF.L.U32 R0, R0, 0x1, RZ ;  /* 0x0000000100007819 */ /* 0x004fc800000006ff */
[----:B------:R-:W-:Y:S01]  /*00c0*/  LOP3.LUT R0, R0, 0xfe, RZ, 0xc0, !PT ;  /* 0x000000fe00007812 */ /* 0x000fe200078ec0ff */
[----:B-----5:R2:W5:Y:S02]  /*00d0*/  LDG.E R6, desc[UR4][R6.64] ;  /* 0x0000000406067981 */ /* 0x020564000c1e1900 */
[----:B------:R-:W2:Y:S01]  /*00e0*/  LDC.64 R10, c[0x0][0x230] ;  /* 0x00008c00ff0a7b82 */ /* 0x000ea20000000a00 */
[----:B---3--:R-:W-:-:S05]  /*00f0*/  LEA R0, R15, R0, 0x8 ;  /* 0x000000000f007211 */ /* 0x008fca00078e40ff */
[----:B----4-:R-:W-:-:S06]  /*0100*/  IMAD.WIDE R2, R0, 0x4, R12 ;  /* 0x0000000400027825 */ /* 0x010fcc00078e020c */
[----:B------:R-:W5:Y:S01]  /*0110*/  LDG.E.64 R2, desc[UR4][R2.64] ;  /* 0x0000000402027981 */ /* 0x000f62000c1e1b00 */
[----:B-1----:R-:W-:-:S03]  /*0120*/  IMAD.WIDE R4, R0, 0x4, R4 ;  /* 0x0000000400047825 */ /* 0x002fc600078e0204 */
[----:B0-----:R0:W3:Y:S04]  /*0130*/  LDG.E R8, desc[UR4][R8.64] ;  /* 0x0000000408087981 */ /* 0x0010e8000c1e1900 */
[----:B------:R-:W4:Y:S04]  /*0140*/  LDG.E.64 R4, desc[UR4][R4.64] ;  /* 0x0000000404047981 */ /* 0x000f28000c1e1b00 */
[----:B--2---:R-:W3:Y:S01]  /*0150*/  LDG.E R11, desc[UR4][R10.64] ;  /* 0x000000040a0b7981 */ /* 0x004ee2000c1e1900 */
[----:B------:R-:W-:Y:S01]  /*0160*/  HFMA2.MMA R7, -RZ, RZ, 1.625, 0 ;  /* 0x3e800000ff077435 */ /* 0x000fe200000001ff */
[----:B------:R-:W-:-:S04]  /*0170*/  FADD R14, R14, 9.9999997473787516356e-06 ;  /* 0x3727c5ac0e0e7421 */ /* 0x000fc80000000000 */
[----:B------:R-:W1:Y:S02]  /*0180*/  MUFU.SQRT R12, R14 ;  /* 0x0000000e000c7308 */ /* 0x000e640000002000 */
[C---:B-1----:R-:W-:Y:S02]  /*0190*/  FSETP.GT.AND P0, PT, R12.reuse, 8.50705917302346158658e+37, PT ;  /* 0x7e8000000c00780b */ /* 0x042fe40003f04000 */
[----:B------:R-:W-:-:S11]  /*01a0*/  FSETP.GEU.AND P1, PT, R12, 1.175494350822287508e-38, PT ;  /* 0x008000000c00780b */ /* 0x000fd60003f2e000 */
[----:B------:R-:W-:-:S04]  /*01b0*/  @P0 FMUL R12, R12, 0.25 ;  /* 0x3e8000000c0c0820 */ /* 0x000fc80000400000 */
[----:B------:R-:W-:-:S06]  /*01c0*/  @!P1 FMUL R12, R12, 16777216 ;  /* 0x4b8000000c0c9820 */ /* 0x000fcc0000400000 */
[----:B------:R-:W1:Y:S01]  /*01d0*/  MUFU.RCP R12, R12 ;  /* 0x0000000c000c7308 */ /* 0x000e620000001000 */
[----:B------:R-:W-:Y:S01]  /*01e0*/  FSEL R7, R7, 1, P0 ;  /* 0x3f80000007077808 */ /* 0x000fe20000000000 */
[----:B-----5:R-:W-:-:S04]  /*01f0*/  FADD R2, R2, -R6 ;  /* 0x8000000602027221 */ /* 0x020fc80000000000 */
[----:B------:R-:W-:Y:S01]  /*0200*/  @!P1 FMUL R7, R7, 16777216 ;  /* 0x4b80000007079820 */ /* 0x000fe20000400000 */
[----:B------:R-:W-:-:S03]  /*0210*/  FADD R6, R3, -R6 ;  /* 0x8000000603067221 */ /* 0x000fc60000000000 */
[----:B-1----:R-:W-:-:S04]  /*0220*/  FMUL R7, R12, R7 ;  /* 0x000000070c077220 */ /* 0x002fc80000400000 */
[C---:B0-----:R-:W-:Y:S01]  /*0230*/  FMUL R9, R7.reuse, R2 ;  /* 0x0000000207097220 */ /* 0x041fe20000400000 */
[----:B------:R-:W-:Y:S01]  /*0240*/  FMUL R6, R7, R6 ;  /* 0x0000000607067220 */ /* 0x000fe20000400000 */
[----:B------:R-:W0:Y:S02]  /*0250*/  LDC.64 R2, c[0x0][0x240] ;  /* 0x00009000ff027b82 */ /* 0x000e240000000a00 */
[C-C-:B---3--:R-:W-:Y:S01]  /*0260*/  FFMA R9, R8.reuse, R9, R11.reuse ;  /* 0x0000000908097223 */ /* 0x148fe2000000000b */
[----:B------:R-:W-:-:S04]  /*0270*/  FFMA R6, R8, R6, R11 ;  /* 0x0000000608067223 */ /* 0x000fc8000000000b */
[----:B----4-:R-:W-:Y:S01]  /*0280*/  FSETP.GEU.AND P1, PT, R9, -R4, PT ;  /* 0x800000040900720b */ /* 0x010fe20003f2e000 */
[----:B------:R-:W-:Y:S01]  /*0290*/  FADD R4, R4, R9 ;  /* 0x0000000904047221 */ /* 0x000fe20000000000 */
[----:B------:R-:W-:Y:S01]  /*02a0*/  FADD R7, R5, R6 ;  /* 0x0000000605077221 */ /* 0x000fe20000000000 */
[----:B------:R-:W-:-:S03]  /*02b0*/  FSETP.GEU.AND P0, PT, R6, -R5, PT ;  /* 0x800000050600720b */ /* 0x000fc60003f0e000 */
[----:B------:R-:W-:Y:S02]  /*02c0*/  FSEL R6, R4, RZ, P1 ;  /* 0x000000ff04067208 */ /* 0x000fe40000800000 */
[----:B------:R-:W-:Y:S02]  /*02d0*/  FSEL R7, R7, RZ, P0 ;  /* 0x000000ff07077208 */ /* 0x000fe40000000000 */
[----:B------:R-:W-:Y:S02]  /*02e0*/  FSETP.GTU.AND P1, PT, R6, RZ, PT ;  /* 0x000000ff0600720b */ /* 0x000fe40003f2c000 */
[----:B------:R-:W-:Y:S02]  /*02f0*/  FSETP.GTU.AND P0, PT, R7, RZ, PT ;  /* 0x000000ff0700720b */ /* 0x000fe40003f0c000 */
[----:B------:R-:W-:Y:S02]  /*0300*/  IADD3 R4, P2, R0, UR6, RZ ;  /* 0x0000000600047c10 */ /* 0x000fe4000ff5e0ff */
[----:B------:R-:W-:-:S02]  /*0310*/  SEL R8, RZ, 0x1, P1 ;  /* 0x00000001ff087807 */ /* 0x000fc40000800000 */
[----:B------:R-:W-:Y:S01]  /*0320*/  SEL R9, RZ, 0x100, P0 ;  /* 0x00000100ff097807 */ /* 0x000fe20000000000 */
[C---:B0-----:R-:W-:Y:S01]  /*0330*/  IMAD.WIDE R2, R0.reuse, 0x4, R2 ;  /* 0x0000000400027825 */ /* 0x041fe200078e0202 */
[----:B------:R-:W-:Y:S02]  /*0340*/  LEA.HI.X.SX32 R5, R0, UR7, 0x1, P2 ;  /* 0x0000000700057c11 */ /* 0x000fe400090f0eff */
[----:B------:R-:W-:Y:S02]  /*0350*/  IADD3 R9, R8, R9, RZ ;  /* 0x0000000908097210 */ /* 0x000fe40007ffe0ff */
[----:B------:R-:W-:Y:S04]  /*0360*/  STG.E.64 desc[UR4][R2.64], R6 ;  /* 0x0000000602007986 */ /* 0x000fe8000c101b04 */
[----:B------:R-:W-:Y:S01]  /*0370*/  STG.E.U16 desc[UR4][R4.64], R9 ;  /* 0x0000000904007986 */ /* 0x000fe2000c101504 */
[----:B------:R-:W-:Y:S05]  /*0380*/  EXIT ;  /* 0x000000000000794d */ /* 0x000fea0003800000 */
.L_x_0:
[----:B------:R-:W-:-:S00]  /*0390*/  BRA `(.L_x_0) ;  /* 0xfffffffc00fc7947 */ /* 0x000fc0000383ffff */
[----:B------:R-:W-:-:S00]  /*03a0*/  NOP ;  /* 0x0000000000007918 */ /* 0x000fc00000000000 */
        /* <DEDUP_REMOVED lines=13> */
.L_x_1:


//--------------------- .nv.global.init           --------------------------
	.section	.nv.global.init,"aw",@progbits
.nv.global.init:
	.type		_$_str,@object
	.size		_$_str,(_$_str_$_2 - _$_str)
_$_str:
        /*0000*/ 	.byte	0x5f, 0x5f, 0x43, 0x55, 0x44, 0x41, 0x5f, 0x46, 0x54, 0x5a, 0x00
	.type		_$_str_$_2,@object
	.size		_$_str_$_2,(.L_1 - _$_str_$_2)
_$_str_$_2:
        /*000b*/ 	.byte	0x5f, 0x5f, 0x43, 0x55, 0x44, 0x41, 0x5f, 0x50, 0x52, 0x45, 0x43, 0x5f, 0x53, 0x51, 0x52, 0x54
        /*001b*/ 	.byte	0x00
.L_1:


//--------------------- .nv.constant0.triton_poi_fused__native_batch_norm_legit_no_training_add_relu_threshold_backward_12 --------------------------
	.section	.nv.constant0.triton_poi_fused__native_batch_norm_legit_no_training_add_relu_threshold_backward_12,"a",@progbits
	.sectionflags	@""
	.align	4
.nv.constant0.triton_poi_fused__native_batch_norm_legit_no_training_add_relu_threshold_backward_12:
	.zero		596
